	.headerflags	@"EF_CUDA_TEXMODE_UNIFIED EF_CUDA_64BIT_ADDRESS EF_CUDA_SM86 EF_CUDA_VIRTUAL_SM(EF_CUDA_SM86)"
	.elftype	@"ET_EXEC"


//--------------------- .nv.info                  --------------------------
	.section	.nv.info,"",@"SHT_CUDA_INFO"
	.align	4


	//----- nvinfo : EIATTR_REGCOUNT
	.align		4
        /*0000*/ 	.byte	0x04, 0x2f
        /*0002*/ 	.short	(.L_1 - .L_0)
	.align		4
.L_0:
        /*0004*/ 	.word	index@(triton_poi_fused__scaled_dot_product_flash_attention__to_copy_add_mean_mul_pow_rsqrt_4)
        /*0008*/ 	.word	0x00000020


	//----- nvinfo : EIATTR_MIN_STACK_SIZE
	.align		4
.L_1:
        /*000c*/ 	.byte	0x04, 0x12
        /*000e*/ 	.short	(.L_3 - .L_2)
	.align		4
.L_2:
        /*0010*/ 	.word	index@(triton_poi_fused__scaled_dot_product_flash_attention__to_copy_add_mean_mul_pow_rsqrt_4)
        /*0014*/ 	.word	0x00000000


	//----- nvinfo : EIATTR_FRAME_SIZE
	.align		4
.L_3:
        /*0018*/ 	.byte	0x04, 0x11
        /*001a*/ 	.short	(.L_5 - .L_4)
	.align		4
.L_4:
        /*001c*/ 	.word	index@(triton_poi_fused__scaled_dot_product_flash_attention__to_copy_add_mean_mul_pow_rsqrt_4)
        /*0020*/ 	.word	0x00000000


	//----- nvinfo : EIATTR_MIN_STACK_SIZE
	.align		4
.L_5:
        /*0024*/ 	.byte	0x04, 0x12
        /*0026*/ 	.short	(.L_7 - .L_6)
	.align		4
.L_6:
        /*0028*/ 	.word	index@(triton_poi_fused__scaled_dot_product_flash_attention__to_copy_add_mean_mul_pow_rsqrt_4)
        /*002c*/ 	.word	0x00000000
.L_7:


//--------------------- .nv.info.triton_poi_fused__scaled_dot_product_flash_attention__to_copy_add_mean_mul_pow_rsqrt_4 --------------------------
	.section	.nv.info.triton_poi_fused__scaled_dot_product_flash_attention__to_copy_add_mean_mul_pow_rsqrt_4,"",@"SHT_CUDA_INFO"
	.sectionflags	@""
	.align	4


	//----- nvinfo : EIATTR_CUDA_API_VERSION
	.align		4
        /*0000*/ 	.byte	0x04, 0x37
        /*0002*/ 	.short	(.L_9 - .L_8)
.L_8:
        /*0004*/ 	.word	0x0000007c


	//----- nvinfo : EIATTR_SW2861232_WAR
	.align		4
.L_9:
        /*0008*/ 	.byte	0x01, 0x35
	.zero		2


	//----- nvinfo : EIATTR_PARAM_CBANK
	.align		4
        /*000c*/ 	.byte	0x04, 0x0a
        /*000e*/ 	.short	(.L_11 - .L_10)
	.align		4
.L_10:
        /*0010*/ 	.word	index@(.nv.constant0.triton_poi_fused__scaled_dot_product_flash_attention__to_copy_add_mean_mul_pow_rsqrt_4)
        /*0014*/ 	.short	0x0160
        /*0016*/ 	.short	0x0040


	//----- nvinfo : EIATTR_CBANK_PARAM_SIZE
	.align		4
.L_11:
        /*0018*/ 	.byte	0x03, 0x19
        /*001a*/ 	.short	0x0040


	//----- nvinfo : EIATTR_KPARAM_INFO
	.align		4
        /*001c*/ 	.byte	0x04, 0x17
        /*001e*/ 	.short	(.L_13 - .L_12)
.L_12:
        /*0020*/ 	.word	0x00000000
        /*0024*/ 	.short	0x0007
        /*0026*/ 	.short	0x0038
        /*0028*/ 	.byte	0x00, 0xf4, 0x21, 0x00


	//----- nvinfo : EIATTR_KPARAM_INFO
	.align		4
.L_13:
        /*002c*/ 	.byte	0x04, 0x17
        /*002e*/ 	.short	(.L_15 - .L_14)
.L_14:
        /*0030*/ 	.word	0x00000000
        /*0034*/ 	.short	0x0006
        /*0036*/ 	.short	0x0030
        /*0038*/ 	.byte	0x00, 0xf0, 0x11, 0x00


	//----- nvinfo : EIATTR_KPARAM_INFO
	.align		4
.L_15:
        /*003c*/ 	.byte	0x04, 0x17
        /*003e*/ 	.short	(.L_17 - .L_16)
.L_16:
        /*0040*/ 	.word	0x00000000
        /*0044*/ 	.short	0x0005
        /*0046*/ 	.short	0x0028
        /*0048*/ 	.byte	0x00, 0xf4, 0x21, 0x00


	//----- nvinfo : EIATTR_KPARAM_INFO
	.align		4
.L_17:
        /*004c*/ 	.byte	0x04, 0x17
        /*004e*/ 	.short	(.L_19 - .L_18)
.L_18:
        /*0050*/ 	.word	0x00000000
        /*0054*/ 	.short	0x0004
        /*0056*/ 	.short	0x0020
        /*0058*/ 	.byte	0x00, 0xf4, 0x21, 0x00


	//----- nvinfo : EIATTR_KPARAM_INFO
	.align		4
.L_19:
        /*005c*/ 	.byte	0x04, 0x17
        /*005e*/ 	.short	(.L_21 - .L_20)
.L_20:
        /*0060*/ 	.word	0x00000000
        /*0064*/ 	.short	0x0003
        /*0066*/ 	.short	0x0018
        /*0068*/ 	.byte	0x00, 0xf4, 0x21, 0x00


	//----- nvinfo : EIATTR_KPARAM_INFO
	.align		4
.L_21:
        /*006c*/ 	.byte	0x04, 0x17
        /*006e*/ 	.short	(.L_23 - .L_22)
.L_22:
        /*0070*/ 	.word	0x00000000
        /*0074*/ 	.short	0x0002
        /*0076*/ 	.short	0x0010
        /*0078*/ 	.byte	0x00, 0xf4, 0x21, 0x00


	//----- nvinfo : EIATTR_KPARAM_INFO
	.align		4
.L_23:
        /*007c*/ 	.byte	0x04, 0x17
        /*007e*/ 	.short	(.L_25 - .L_24)
.L_24:
        /*0080*/ 	.word	0x00000000
        /*0084*/ 	.short	0x0001
        /*0086*/ 	.short	0x0008
        /*0088*/ 	.byte	0x00, 0xf4, 0x21, 0x00


	//----- nvinfo : EIATTR_KPARAM_INFO
	.align		4
.L_25:
        /*008c*/ 	.byte	0x04, 0x17
        /*008e*/ 	.short	(.L_27 - .L_26)
.L_26:
        /*0090*/ 	.word	0x00000000
        /*0094*/ 	.short	0x0000
        /*0096*/ 	.short	0x0000
        /*0098*/ 	.byte	0x00, 0xf4, 0x21, 0x00


	//----- nvinfo : EIATTR_MAXREG_COUNT
	.align		4
.L_27:
        /*009c*/ 	.byte	0x03, 0x1b
        /*009e*/ 	.short	0x00ff


	//----- nvinfo : EIATTR_EXIT_INSTR_OFFSETS
	.align		4
        /*00a0*/ 	.byte	0x04, 0x1c
        /*00a2*/ 	.short	(.L_29 - .L_28)


	//   ....[0]....
.L_28:
        /*00a4*/ 	.word	0x000006e0


	//----- nvinfo : EIATTR_REQNTID
	.align		4
.L_29:
        /*00a8*/ 	.byte	0x04, 0x10
        /*00aa*/ 	.short	(.L_31 - .L_30)
.L_30:
        /*00ac*/ 	.word	0x00000080
        /*00b0*/ 	.word	0x00000001
        /*00b4*/ 	.word	0x00000001
.L_31:


//--------------------- .nv.callgraph             --------------------------
	.section	.nv.callgraph,"",@"SHT_CUDA_CALLGRAPH"
	.align	4
	.sectionentsize	8
	.align		4
        /*0000*/ 	.word	0x00000000
	.align		4
        /*0004*/ 	.word	0xffffffff
	.align		4
        /*0008*/ 	.word	0x00000000
	.align		4
        /*000c*/ 	.word	0xfffffffe
	.align		4
        /*0010*/ 	.word	0x00000000
	.align		4
        /*0014*/ 	.word	0xfffffffd
	.align		4
        /*0018*/ 	.word	0x00000000
	.align		4
        /*001c*/ 	.word	0xfffffffc


//--------------------- .nv.rel.action            --------------------------
	.section	.nv.rel.action,"",@"SHT_CUDA_RELOCINFO"
	.align	8
	.sectionentsize	8
        /*0000*/ 	.byte	0x73, 0x00, 0x00, 0x00, 0x00, 0x00, 0x00, 0x00, 0x00, 0x00, 0x00, 0x11, 0x25, 0x00, 0x05, 0x36


//--------------------- .nv.constant0.triton_poi_fused__scaled_dot_product_flash_attention__to_copy_add_mean_mul_pow_rsqrt_4 --------------------------
	.section	.nv.constant0.triton_poi_fused__scaled_dot_product_flash_attention__to_copy_add_mean_mul_pow_rsqrt_4,"a",@progbits
	.sectionflags	@""
	.align	4
.nv.constant0.triton_poi_fused__scaled_dot_product_flash_attention__to_copy_add_mean_mul_pow_rsqrt_4:
	.zero		416


//--------------------- .text.triton_poi_fused__scaled_dot_product_flash_attention__to_copy_add_mean_mul_pow_rsqrt_4 --------------------------
	.section	.text.triton_poi_fused__scaled_dot_product_flash_attention__to_copy_add_mean_mul_pow_rsqrt_4,"ax",@progbits
	.sectioninfo	@"SHI_REGISTERS=32"
	.align	128
        .global         triton_poi_fused__scaled_dot_product_flash_attention__to_copy_add_mean_mul_pow_rsqrt_4
        .type           triton_poi_fused__scaled_dot_product_flash_attention__to_copy_add_mean_mul_pow_rsqrt_4,@function
        .size           triton_poi_fused__scaled_dot_product_flash_attention__to_copy_add_mean_mul_pow_rsqrt_4,(.L_x_1 - triton_poi_fused__scaled_dot_product_flash_attention__to_copy_add_mean_mul_pow_rsqrt_4)
        .other          triton_poi_fused__scaled_dot_product_flash_attention__to_copy_add_mean_mul_pow_rsqrt_4,@"STO_CUDA_ENTRY STV_DEFAULT"
triton_poi_fused__scaled_dot_product_flash_attention__to_copy_add_mean_mul_pow_rsqrt_4:
.text.triton_poi_fused__scaled_dot_product_flash_attention__to_copy_add_mean_mul_pow_rsqrt_4:
[----:B------:R-:W-:Y:S02]  /*0000*/  IMAD.MOV.U32 R1, RZ, RZ, c[0x0][0x28] ;  /* 0x00000a00ff017624 */ /* 0x000fe400078e00ff */
[----:B------:R-:W0:Y:S01]  /*0010*/  S2R R0, SR_TID.X ;  /* 0x0000000000007919 */ /* 0x000e220000002100 */
[----:B------:R-:W-:-:S03]  /*0020*/  ULDC.64 UR4, c[0x0][0x118] ;  /* 0x0000460000047ab9 */ /* 0x000fc60000000a00 */
[----:B------:R-:W1:Y:S01]  /*0030*/  S2R R3, SR_CTAID.X ;  /* 0x0000000000037919 */ /* 0x000e620000002500 */
[----:B0-----:R-:W-:-:S05]  /*0040*/  IMAD.SHL.U32 R0, R0, 0x8, RZ ;  /* 0x0000000800007824 */ /* 0x001fca00078e00ff */
[----:B------:R-:W-:-:S05]  /*0050*/  LOP3.LUT R0, R0, 0x3f8, RZ, 0xc0, !PT ;  /* 0x000003f800007812 */ /* 0x000fca00078ec0ff */
[----:B-1----:R-:W-:Y:S01]  /*0060*/  IMAD R3, R3, 0x400, R0 ;  /* 0x0000040003037824 */ /* 0x002fe200078e0200 */
[----:B------:R-:W-:-:S03]  /*0070*/  MOV R0, 0x2 ;  /* 0x0000000200007802 */ /* 0x000fc60000000f00 */
[----:B------:R-:W-:-:S05]  /*0080*/  IMAD.HI R2, R3, 0x2aaaaaab, RZ ;  /* 0x2aaaaaab03027827 */ /* 0x000fca00078e02ff */
[----:B------:R-:W-:-:S04]  /*0090*/  SHF.R.U32.HI R5, RZ, 0x1f, R2 ;  /* 0x0000001fff057819 */ /* 0x000fc80000011602 */
[----:B------:R-:W-:-:S05]  /*00a0*/  LEA.HI.SX32 R7, R2, R5, 0x17 ;  /* 0x0000000502077211 */ /* 0x000fca00078fbaff */
[----:B------:R-:W-:-:S05]  /*00b0*/  IMAD.WIDE R4, R7, R0, c[0x0][0x168] ;  /* 0x00005a0007047625 */ /* 0x000fca00078e0200 */
[----:B------:R0:W2:Y:S01]  /*00c0*/  LDG.E.EL.U16 R24, [R4.64] ;  /* 0x0000000404187981 */ /* 0x0000a2000c2e1500 */
[----:B------:R-:W-:-:S05]  /*00d0*/  IMAD.WIDE R22, R7, R0, c[0x0][0x170] ;  /* 0x00005c0007167625 */ /* 0x000fca00078e0200 */
[----:B------:R1:W3:Y:S01]  /*00e0*/  LDG.E.EL.U16 R2, [R22.64] ;  /* 0x0000000416027981 */ /* 0x0002e2000c2e1500 */
[----:B------:R-:W-:Y:S02]  /*00f0*/  IMAD.MOV.U32 R20, RZ, RZ, 0x4 ;  /* 0x00000004ff147424 */ /* 0x000fe400078e00ff */
[----:B------:R-:W-:Y:S02]  /*0100*/  IMAD R7, R7, -0xc00, R3 ;  /* 0xfffff40007077824 */ /* 0x000fe400078e0203 */
[----:B------:R-:W-:-:S04]  /*0110*/  IMAD.WIDE R20, R3, R20, c[0x0][0x160] ;  /* 0x0000580003147625 */ /* 0x000fc800078e0214 */
[CC--:B------:R-:W-:Y:S01]  /*0120*/  IMAD.WIDE R8, R7.reuse, R0.reuse, c[0x0][0x178] ;  /* 0x00005e0007087625 */ /* 0x0c0fe200078e0200 */
[----:B------:R3:W4:Y:S03]  /*0130*/  LDG.E.128 R16, [R20.64] ;  /* 0x0000000414107981 */ /* 0x000726000c1e1d00 */
[----:B------:R-:W-:Y:S02]  /*0140*/  IMAD.WIDE R12, R7, R0, c[0x0][0x180] ;  /* 0x00006000070c7625 */ /* 0x000fe400078e0200 */
[----:B------:R-:W5:Y:S04]  /*0150*/  LDG.E.EL.128 R8, [R8.64] ;  /* 0x0000000408087981 */ /* 0x000f68000c2e1d00 */
[----:B------:R-:W5:Y:S04]  /*0160*/  LDG.E.EL.128 R12, [R12.64] ;  /* 0x000000040c0c7981 */ /* 0x000f68000c2e1d00 */
[----:B0-----:R3:W5:Y:S01]  /*0170*/  LDG.E.128 R4, [R20.64+0x10] ;  /* 0x0000100414047981 */ /* 0x001762000c1e1d00 */
[----:B--2---:R-:W-:-:S02]  /*0180*/  IMAD.U32 R25, R24, 0x10000, RZ ;  /* 0x0001000018197824 */ /* 0x004fc400078e00ff */
[----:B-1----:R-:W-:-:S03]  /*0190*/  IMAD.U32 R22, R24, 0x10000, RZ ;  /* 0x0001000018167824 */ /* 0x002fc600078e00ff */
[----:B------:R-:W-:Y:S01]  /*01a0*/  FSETP.GE.AND P1, PT, R25, RZ, PT ;  /* 0x000000ff1900720b */ /* 0x000fe20003f26000 */
[----:B---3--:R-:W-:Y:S01]  /*01b0*/  IMAD.U32 R20, R2, 0x10000, RZ ;  /* 0x0001000002147824 */ /* 0x008fe200078e00ff */
[----:B------:R-:W-:Y:S02]  /*01c0*/  FSETP.GE.AND P0, PT, R22, RZ, PT ;  /* 0x000000ff1600720b */ /* 0x000fe40003f06000 */
[C---:B------:R-:W-:Y:S02]  /*01d0*/  SEL R22, R24.reuse, RZ, !P1 ;  /* 0x000000ff18167207 */ /* 0x040fe40004800000 */
[----:B------:R-:W-:Y:S02]  /*01e0*/  SEL R24, R24, RZ, !P0 ;  /* 0x000000ff18187207 */ /* 0x000fe40004000000 */
[----:B------:R-:W-:Y:S01]  /*01f0*/  SHF.L.U32 R23, R2, 0x10, RZ ;  /* 0x0000001002177819 */ /* 0x000fe200000006ff */
[----:B------:R-:W-:Y:S01]  /*0200*/  IMAD.U32 R22, R22, 0x10000, RZ ;  /* 0x0001000016167824 */ /* 0x000fe200078e00ff */
[----:B------:R-:W-:Y:S01]  /*0210*/  FSETP.GTU.AND P2, PT, R20, RZ, PT ;  /* 0x000000ff1400720b */ /* 0x000fe20003f4c000 */
[----:B------:R-:W-:Y:S01]  /*0220*/  IMAD.U32 R24, R24, 0x10000, RZ ;  /* 0x0001000018187824 */ /* 0x000fe200078e00ff */
[----:B------:R-:W-:Y:S01]  /*0230*/  FSETP.GTU.AND P0, PT, R23, RZ, PT ;  /* 0x000000ff1700720b */ /* 0x000fe20003f0c000 */
[----:B------:R-:W-:Y:S01]  /*0240*/  FADD R22, RZ, -R22 ;  /* 0x80000016ff167221 */ /* 0x000fe20000000000 */
[----:B----4-:R-:W-:Y:S01]  /*0250*/  I2FP.F32.S32 R19, R19 ;  /* 0x0000001300137245 */ /* 0x010fe20000201400 */
[----:B------:R-:W-:Y:S01]  /*0260*/  FADD R24, RZ, -R24 ;  /* 0x80000018ff187221 */ /* 0x000fe20000000000 */
[----:B------:R-:W-:-:S02]  /*0270*/  SEL R20, R2, RZ, P0 ;  /* 0x000000ff02147207 */ /* 0x000fc40000000000 */
[----:B------:R-:W-:Y:S02]  /*0280*/  FSETP.NAN.AND P0, PT, R22, R22, PT ;  /* 0x000000161600720b */ /* 0x000fe40003f08000 */
[----:B------:R-:W-:Y:S01]  /*0290*/  SEL R2, R2, RZ, P2 ;  /* 0x000000ff02027207 */ /* 0x000fe20001000000 */
[----:B-----5:R-:W-:Y:S01]  /*02a0*/  IMAD.U32 R29, R12, 0x10000, RZ ;  /* 0x000100000c1d7824 */ /* 0x020fe200078e00ff */
[----:B------:R-:W-:Y:S02]  /*02b0*/  FSETP.NAN.AND P1, PT, R24, R24, PT ;  /* 0x000000181800720b */ /* 0x000fe40003f28000 */
[----:B------:R-:W-:Y:S01]  /*02c0*/  SHF.L.U32 R21, R20, 0x10, RZ ;  /* 0x0000001014157819 */ /* 0x000fe200000006ff */
[----:B------:R-:W-:Y:S01]  /*02d0*/  IMAD.U32 R23, R2, 0x10000, RZ ;  /* 0x0001000002177824 */ /* 0x000fe200078e00ff */
[----:B------:R-:W-:Y:S02]  /*02e0*/  PRMT R25, R8, 0x7632, R25 ;  /* 0x0000763208197816 */ /* 0x000fe40000000019 */
[----:B------:R-:W-:-:S02]  /*02f0*/  FSETP.GT.AND P3, PT, R22, R21, PT ;  /* 0x000000151600720b */ /* 0x000fc40003f64000 */
[----:B------:R-:W-:Y:S01]  /*0300*/  FSETP.GT.AND P2, PT, R24, R23, PT ;  /* 0x000000171800720b */ /* 0x000fe20003f44000 */
[----:B------:R-:W-:Y:S01]  /*0310*/  IMAD.U32 R25, R25, 0x10000, RZ ;  /* 0x0001000019197824 */ /* 0x000fe200078e00ff */
[----:B------:R-:W-:Y:S01]  /*0320*/  @!P0 FSEL R22, R22, R21, P3 ;  /* 0x0000001516168208 */ /* 0x000fe20001800000 */
[----:B------:R-:W-:Y:S01]  /*0330*/  IMAD.U32 R21, R9, 0x10000, RZ ;  /* 0x0001000009157824 */ /* 0x000fe200078e00ff */
[----:B------:R-:W-:Y:S02]  /*0340*/  PRMT R27, R12, 0x7632, R27 ;  /* 0x000076320c1b7816 */ /* 0x000fe4000000001b */
[----:B------:R-:W-:Y:S01]  /*0350*/  @!P1 FSEL R24, R24, R23, P2 ;  /* 0x0000001718189208 */ /* 0x000fe20001000000 */
[----:B------:R-:W-:Y:S01]  /*0360*/  FMUL R2, R22, 0.0078740157186985015869 ;  /* 0x3c01020416027820 */ /* 0x000fe20000400000 */
[----:B------:R-:W-:Y:S01]  /*0370*/  I2FP.F32.S32 R23, R17 ;  /* 0x0000001100177245 */ /* 0x000fe20000201400 */
[----:B------:R-:W-:Y:S01]  /*0380*/  IMAD.U32 R22, R8, 0x10000, RZ ;  /* 0x0001000008167824 */ /* 0x000fe200078e00ff */
[----:B------:R-:W-:Y:S01]  /*0390*/  I2FP.F32.S32 R20, R16 ;  /* 0x0000001000147245 */ /* 0x000fe20000201400 */
[----:B------:R-:W-:Y:S01]  /*03a0*/  FMUL R17, R24, 0.0078740157186985015869 ;  /* 0x3c01020418117820 */ /* 0x000fe20000400000 */
[----:B------:R-:W-:-:S02]  /*03b0*/  FSETP.GT.AND P0, PT, R2, 9.9999997473787516356e-06, PT ;  /* 0x3727c5ac0200780b */ /* 0x000fc40003f04000 */
[----:B------:R-:W-:Y:S02]  /*03c0*/  FSETP.NAN.AND P2, PT, R2, R2, PT ;  /* 0x000000020200720b */ /* 0x000fe40003f48000 */
[C---:B------:R-:W-:Y:S02]  /*03d0*/  FSETP.GT.AND P1, PT, R17.reuse, 9.9999997473787516356e-06, PT ;  /* 0x3727c5ac1100780b */ /* 0x040fe40003f24000 */
[----:B------:R-:W-:Y:S02]  /*03e0*/  FSETP.NAN.AND P3, PT, R17, R17, PT ;  /* 0x000000111100720b */ /* 0x000fe40003f68000 */
[----:B------:R-:W-:Y:S02]  /*03f0*/  SHF.L.U32 R28, R27, 0x10, RZ ;  /* 0x000000101b1c7819 */ /* 0x000fe400000006ff */
[----:B------:R-:W-:Y:S02]  /*0400*/  PRMT R16, R9, 0x7632, R16 ;  /* 0x0000763209107816 */ /* 0x000fe40000000010 */
[----:B------:R-:W-:-:S02]  /*0410*/  PRMT R24, R13, 0x7632, R24 ;  /* 0x000076320d187816 */ /* 0x000fc40000000018 */
[----:B------:R-:W-:Y:S01]  /*0420*/  @!P0 FSEL R2, R2, 9.9999997473787516356e-06, P2 ;  /* 0x3727c5ac02028808 */ /* 0x000fe20001000000 */
[----:B------:R-:W-:Y:S01]  /*0430*/  IMAD.U32 R16, R16, 0x10000, RZ ;  /* 0x0001000010107824 */ /* 0x000fe200078e00ff */
[----:B------:R-:W-:Y:S01]  /*0440*/  SHF.L.U32 R26, R13, 0x10, RZ ;  /* 0x000000100d1a7819 */ /* 0x000fe200000006ff */
[C---:B------:R-:W-:Y:S01]  /*0450*/  IMAD.U32 R13, R14.reuse, 0x10000, RZ ;  /* 0x000100000e0d7824 */ /* 0x040fe200078e00ff */
[----:B------:R-:W-:Y:S01]  /*0460*/  @!P1 FSEL R17, R17, 9.9999997473787516356e-06, P3 ;  /* 0x3727c5ac11119808 */ /* 0x000fe20001800000 */
[----:B------:R-:W-:Y:S01]  /*0470*/  FMUL R23, R23, R2 ;  /* 0x0000000217177220 */ /* 0x000fe20000400000 */
[----:B------:R-:W-:Y:S01]  /*0480*/  PRMT R12, R14, 0x7632, R12 ;  /* 0x000076320e0c7816 */ /* 0x000fe2000000000c */
[----:B------:R-:W-:Y:S01]  /*0490*/  FMUL R19, R2, R19 ;  /* 0x0000001302137220 */ /* 0x000fe20000400000 */
[C---:B------:R-:W-:Y:S01]  /*04a0*/  PRMT R14, R15.reuse, 0x7632, R14 ;  /* 0x000076320f0e7816 */ /* 0x040fe2000000000e */
[----:B------:R-:W-:Y:S01]  /*04b0*/  FMUL R27, R20, R17 ;  /* 0x00000011141b7220 */ /* 0x000fe20000400000 */
[----:B------:R-:W-:Y:S01]  /*04c0*/  IMAD.U32 R20, R15, 0x10000, RZ ;  /* 0x000100000f147824 */ /* 0x000fe200078e00ff */
[----:B------:R-:W-:Y:S01]  /*04d0*/  FFMA R15, R25, R23, R28 ;  /* 0x00000017190f7223 */ /* 0x000fe2000000001c */
[----:B------:R-:W-:Y:S01]  /*04e0*/  SHF.L.U32 R23, R24, 0x10, RZ ;  /* 0x0000001018177819 */ /* 0x000fe200000006ff */
[----:B------:R-:W-:Y:S01]  /*04f0*/  IMAD.U32 R14, R14, 0x10000, RZ ;  /* 0x000100000e0e7824 */ /* 0x000fe200078e00ff */
[----:B------:R-:W-:Y:S01]  /*0500*/  I2FP.F32.S32 R18, R18 ;  /* 0x0000001200127245 */ /* 0x000fe20000201400 */
[----:B------:R-:W-:Y:S01]  /*0510*/  FFMA R22, R22, R27, R29 ;  /* 0x0000001b16167223 */ /* 0x000fe2000000001d */
[----:B------:R-:W-:Y:S01]  /*0520*/  PRMT R8, R10, 0x7632, R8 ;  /* 0x000076320a087816 */ /* 0x000fe20000000008 */
[----:B------:R-:W-:Y:S01]  /*0530*/  FFMA R16, R16, R19, R23 ;  /* 0x0000001310107223 */ /* 0x000fe20000000017 */
[C---:B------:R-:W-:Y:S01]  /*0540*/  PRMT R9, R11.reuse, 0x7632, R9 ;  /* 0x000076320b097816 */ /* 0x040fe20000000009 */
[----:B------:R-:W-:Y:S01]  /*0550*/  IMAD.U32 R11, R11, 0x10000, RZ ;  /* 0x000100000b0b7824 */ /* 0x000fe200078e00ff */
[----:B------:R-:W-:Y:S01]  /*0560*/  I2FP.F32.S32 R4, R4 ;  /* 0x0000000400047245 */ /* 0x000fe20000201400 */
[C---:B------:R-:W-:Y:S01]  /*0570*/  FMUL R18, R17.reuse, R18 ;  /* 0x0000001211127220 */ /* 0x040fe20000400000 */
[----:B------:R-:W-:Y:S01]  /*0580*/  I2FP.F32.S32 R6, R6 ;  /* 0x0000000600067245 */ /* 0x000fe20000201400 */
[----:B------:R-:W-:Y:S01]  /*0590*/  IMAD.U32 R8, R8, 0x10000, RZ ;  /* 0x0001000008087824 */ /* 0x000fe200078e00ff */
[----:B------:R-:W-:Y:S01]  /*05a0*/  I2FP.F32.S32 R19, R5 ;  /* 0x0000000500137245 */ /* 0x000fe20000201400 */
[C---:B------:R-:W-:Y:S01]  /*05b0*/  FMUL R4, R17.reuse, R4 ;  /* 0x0000000411047220 */ /* 0x040fe20000400000 */
[----:B------:R-:W-:Y:S01]  /*05c0*/  I2FP.F32.S32 R7, R7 ;  /* 0x0000000700077245 */ /* 0x000fe20000201400 */
[----:B------:R-:W-:Y:S01]  /*05d0*/  FMUL R6, R17, R6 ;  /* 0x0000000611067220 */ /* 0x000fe20000400000 */
[----:B------:R-:W-:Y:S01]  /*05e0*/  SHF.L.U32 R10, R10, 0x10, RZ ;  /* 0x000000100a0a7819 */ /* 0x000fe200000006ff */
[----:B------:R-:W-:Y:S01]  /*05f0*/  IMAD.U32 R9, R9, 0x10000, RZ ;  /* 0x0001000009097824 */ /* 0x000fe200078e00ff */
[----:B------:R-:W-:Y:S01]  /*0600*/  SHF.L.U32 R5, R12, 0x10, RZ ;  /* 0x000000100c057819 */ /* 0x000fe200000006ff */
[C---:B------:R-:W-:Y:S01]  /*0610*/  FMUL R19, R2.reuse, R19 ;  /* 0x0000001302137220 */ /* 0x040fe20000400000 */
[----:B------:R-:W-:Y:S01]  /*0620*/  FMUL R7, R2, R7 ;  /* 0x0000000702077220 */ /* 0x000fe20000400000 */
[----:B------:R-:W-:Y:S01]  /*0630*/  FFMA R21, R21, R18, R26 ;  /* 0x0000001215157223 */ /* 0x000fe2000000001a */
[----:B------:R-:W-:Y:S01]  /*0640*/  FFMA R4, R10, R4, R13 ;  /* 0x000000040a047223 */ /* 0x000fe2000000000d */
[----:B------:R-:W-:Y:S01]  /*0650*/  FFMA R5, R8, R19, R5 ;  /* 0x0000001308057223 */ /* 0x000fe20000000005 */
[----:B------:R-:W-:Y:S01]  /*0660*/  FFMA R6, R11, R6, R20 ;  /* 0x000000060b067223 */ /* 0x000fe20000000014 */
[----:B------:R-:W-:Y:S01]  /*0670*/  FFMA R7, R9, R7, R14 ;  /* 0x0000000709077223 */ /* 0x000fe2000000000e */
[----:B------:R-:W-:Y:S01]  /*0680*/  F2FP.BF16.PACK_AB R20, R15, R22 ;  /* 0x000000160f14723e */ /* 0x000fe200000010ff */
[----:B------:R-:W-:Y:S01]  /*0690*/  IMAD.WIDE R2, R3, R0, c[0x0][0x188] ;  /* 0x0000620003027625 */ /* 0x000fe200078e0200 */
[----:B------:R-:W-:-:S02]  /*06a0*/  F2FP.BF16.PACK_AB R21, R16, R21 ;  /* 0x000000151015723e */ /* 0x000fc400000010ff */
[----:B------:R-:W-:Y:S02]  /*06b0*/  F2FP.BF16.PACK_AB R22, R5, R4 ;  /* 0x000000040516723e */ /* 0x000fe400000010ff */
[----:B------:R-:W-:-:S05]  /*06c0*/  F2FP.BF16.PACK_AB R23, R7, R6 ;  /* 0x000000060717723e */ /* 0x000fca00000010ff */
[----:B------:R-:W-:Y:S01]  /*06d0*/  STG.E.128 [R2.64], R20 ;  /* 0x0000001402007986 */ /* 0x000fe2000c101d04 */
[----:B------:R-:W-:Y:S05]  /*06e0*/  EXIT ;  /* 0x000000000000794d */ /* 0x000fea0003800000 */
.L_x_0:
[----:B------:R-:W-:-:S00]  /*06f0*/  BRA `(.L_x_0) ;  /* 0xfffffff000007947 */ /* 0x000fc0000383ffff */
[----:B------:R-:W-:-:S00]  /*0700*/  NOP ;  /* 0x0000000000007918 */ /* 0x000fc00000000000 */
[----:B------:R-:W-:-:S00]  /*0710*/  NOP ;  /* 0x0000000000007918 */ /* 0x000fc00000000000 */
[----:B------:R-:W-:-:S00]  /*0720*/  NOP ;  /* 0x0000000000007918 */ /* 0x000fc00000000000 */
[----:B------:R-:W-:-:S00]  /*0730*/  NOP ;  /* 0x0000000000007918 */ /* 0x000fc00000000000 */
[----:B------:R-:W-:-:S00]  /*0740*/  NOP ;  /* 0x0000000000007918 */ /* 0x000fc00000000000 */
[----:B------:R-:W-:-:S00]  /*0750*/  NOP ;  /* 0x0000000000007918 */ /* 0x000fc00000000000 */
[----:B------:R-:W-:-:S00]  /*0760*/  NOP ;  /* 0x0000000000007918 */ /* 0x000fc00000000000 */
[----:B------:R-:W-:-:S00]  /*0770*/  NOP ;  /* 0x0000000000007918 */ /* 0x000fc00000000000 */
.L_x_1:
